//
// Generated by NVIDIA NVVM Compiler
//
// Compiler Build ID: CL-36424714
// Cuda compilation tools, release 13.0, V13.0.88
// Based on NVVM 20.0.0
//

.version 9.0
.target sm_100
.address_size 64

	// .globl	_Z17convolutionSharedPfS_S_iiiii
// _ZZ17convolutionSharedPfS_S_iiiiiE9sharedMem has been demoted
// _ZZ17convolutionSharedPfS_S_iiiiiE4tile has been demoted

.visible .entry _Z17convolutionSharedPfS_S_iiiii(
	.param .u64 .ptr .align 1 _Z17convolutionSharedPfS_S_iiiii_param_0,
	.param .u64 .ptr .align 1 _Z17convolutionSharedPfS_S_iiiii_param_1,
	.param .u64 .ptr .align 1 _Z17convolutionSharedPfS_S_iiiii_param_2,
	.param .u32 _Z17convolutionSharedPfS_S_iiiii_param_3,
	.param .u32 _Z17convolutionSharedPfS_S_iiiii_param_4,
	.param .u32 _Z17convolutionSharedPfS_S_iiiii_param_5,
	.param .u32 _Z17convolutionSharedPfS_S_iiiii_param_6,
	.param .u32 _Z17convolutionSharedPfS_S_iiiii_param_7
)
{
	.reg .pred 	%p<33>;
	.reg .b32 	%r<124>;
	.reg .b32 	%f<109>;
	.reg .b64 	%rd<34>;
	// demoted variable
	.shared .align 4 .b8 _ZZ17convolutionSharedPfS_S_iiiiiE9sharedMem[36];
	// demoted variable
	.shared .align 4 .b8 _ZZ17convolutionSharedPfS_S_iiiiiE4tile[1200];
	ld.param.u64 	%rd6, [_Z17convolutionSharedPfS_S_iiiii_param_0];
	ld.param.u64 	%rd4, [_Z17convolutionSharedPfS_S_iiiii_param_1];
	ld.param.u64 	%rd5, [_Z17convolutionSharedPfS_S_iiiii_param_2];
	ld.param.u32 	%r49, [_Z17convolutionSharedPfS_S_iiiii_param_3];
	ld.param.u32 	%r50, [_Z17convolutionSharedPfS_S_iiiii_param_4];
	ld.param.u32 	%r51, [_Z17convolutionSharedPfS_S_iiiii_param_5];
	ld.param.u32 	%r52, [_Z17convolutionSharedPfS_S_iiiii_param_6];
	ld.param.u32 	%r53, [_Z17convolutionSharedPfS_S_iiiii_param_7];
	neg.s32 	%r1, %r53;
	cvta.to.global.u64 	%rd1, %rd6;
	mov.u32 	%r54, %ctaid.y;
	shl.b32 	%r55, %r54, 3;
	mov.u32 	%r2, %tid.y;
	add.s32 	%r3, %r55, %r2;
	mov.u32 	%r56, %ctaid.x;
	shl.b32 	%r57, %r56, 3;
	mov.u32 	%r4, %tid.x;
	add.s32 	%r5, %r57, %r4;
	max.u32 	%r58, %r4, %r2;
	setp.ge.u32 	%p2, %r58, %r52;
	@%p2 bra 	$L__BB0_2;
	cvta.to.global.u64 	%rd7, %rd5;
	mad.lo.s32 	%r59, %r52, %r2, %r4;
	mul.wide.u32 	%rd8, %r59, 4;
	add.s64 	%rd9, %rd7, %rd8;
	ld.global.f32 	%f19, [%rd9];
	mov.u32 	%r60, _ZZ17convolutionSharedPfS_S_iiiiiE9sharedMem;
	mad.lo.s32 	%r61, %r2, 12, %r60;
	shl.b32 	%r62, %r4, 2;
	add.s32 	%r63, %r61, %r62;
	st.shared.f32 	[%r63], %f19;
	bar.sync 	0;
$L__BB0_2:
	setp.lt.s32 	%p3, %r51, 1;
	@%p3 bra 	$L__BB0_58;
	add.s32 	%r65, %r53, %r2;
	add.s32 	%r66, %r53, %r4;
	setp.lt.s32 	%p4, %r3, %r49;
	setp.gt.s32 	%p5, %r5, -1;
	setp.lt.s32 	%p6, %r5, %r50;
	and.pred  	%p7, %p6, %p4;
	and.pred  	%p1, %p7, %p5;
	mov.u32 	%r67, _ZZ17convolutionSharedPfS_S_iiiiiE4tile;
	mad.lo.s32 	%r68, %r65, 40, %r67;
	shl.b32 	%r69, %r66, 2;
	add.s32 	%r6, %r68, %r69;
	mad.lo.s32 	%r70, %r3, %r50, %r5;
	mul.lo.s32 	%r7, %r70, %r51;
	and.b32  	%r8, %r51, 7;
	setp.lt.u32 	%p8, %r51, 8;
	mov.b32 	%r115, 0;
	@%p8 bra 	$L__BB0_30;
	and.b32  	%r115, %r51, 2147483640;
	mov.b32 	%r113, 0;
	not.pred 	%p9, %p1;
	cvt.s64.s32 	%rd12, %r7;
$L__BB0_5:
	.pragma "nounroll";
	mad.lo.s32 	%r11, %r113, 400, %r6;
	@%p9 bra 	$L__BB0_7;
	add.s32 	%r73, %r113, %r7;
	mul.wide.s32 	%rd10, %r73, 4;
	add.s64 	%rd11, %rd1, %rd10;
	ld.global.f32 	%f20, [%rd11];
	st.shared.f32 	[%r11], %f20;
	bra.uni 	$L__BB0_8;
$L__BB0_7:
	mov.b32 	%r72, 0;
	st.shared.u32 	[%r11], %r72;
$L__BB0_8:
	cvt.u64.u32 	%rd13, %r113;
	add.s64 	%rd14, %rd13, %rd12;
	shl.b64 	%rd15, %rd14, 2;
	add.s64 	%rd2, %rd1, %rd15;
	@%p1 bra 	$L__BB0_10;
	mov.b32 	%r74, 0;
	st.shared.u32 	[%r11+400], %r74;
	bra.uni 	$L__BB0_11;
$L__BB0_10:
	ld.global.f32 	%f21, [%rd2+4];
	st.shared.f32 	[%r11+400], %f21;
$L__BB0_11:
	@%p1 bra 	$L__BB0_13;
	mov.b32 	%r75, 0;
	st.shared.u32 	[%r11+800], %r75;
	bra.uni 	$L__BB0_14;
$L__BB0_13:
	ld.global.f32 	%f22, [%rd2+8];
	st.shared.f32 	[%r11+800], %f22;
$L__BB0_14:
	@%p1 bra 	$L__BB0_16;
	mov.b32 	%r76, 0;
	st.shared.u32 	[%r11+1200], %r76;
	bra.uni 	$L__BB0_17;
$L__BB0_16:
	ld.global.f32 	%f23, [%rd2+12];
	st.shared.f32 	[%r11+1200], %f23;
$L__BB0_17:
	@%p1 bra 	$L__BB0_19;
	mov.b32 	%r77, 0;
	st.shared.u32 	[%r11+1600], %r77;
	bra.uni 	$L__BB0_20;
$L__BB0_19:
	ld.global.f32 	%f24, [%rd2+16];
	st.shared.f32 	[%r11+1600], %f24;
$L__BB0_20:
	@%p1 bra 	$L__BB0_22;
	mov.b32 	%r78, 0;
	st.shared.u32 	[%r11+2000], %r78;
	bra.uni 	$L__BB0_23;
$L__BB0_22:
	ld.global.f32 	%f25, [%rd2+20];
	st.shared.f32 	[%r11+2000], %f25;
$L__BB0_23:
	@%p1 bra 	$L__BB0_25;
	mov.b32 	%r79, 0;
	st.shared.u32 	[%r11+2400], %r79;
	bra.uni 	$L__BB0_26;
$L__BB0_25:
	ld.global.f32 	%f26, [%rd2+24];
	st.shared.f32 	[%r11+2400], %f26;
$L__BB0_26:
	@%p1 bra 	$L__BB0_28;
	mov.b32 	%r80, 0;
	st.shared.u32 	[%r11+2800], %r80;
	bra.uni 	$L__BB0_29;
$L__BB0_28:
	ld.global.f32 	%f27, [%rd2+28];
	st.shared.f32 	[%r11+2800], %f27;
$L__BB0_29:
	add.s32 	%r113, %r113, 8;
	setp.ne.s32 	%p10, %r113, %r115;
	@%p10 bra 	$L__BB0_5;
$L__BB0_30:
	setp.eq.s32 	%p11, %r8, 0;
	@%p11 bra 	$L__BB0_58;
	and.b32  	%r14, %r51, 3;
	setp.lt.u32 	%p12, %r8, 4;
	@%p12 bra 	$L__BB0_45;
	mad.lo.s32 	%r15, %r115, 400, %r6;
	@%p1 bra 	$L__BB0_34;
	mov.b32 	%r81, 0;
	st.shared.u32 	[%r15], %r81;
	bra.uni 	$L__BB0_35;
$L__BB0_34:
	add.s32 	%r82, %r115, %r7;
	mul.wide.s32 	%rd16, %r82, 4;
	add.s64 	%rd17, %rd1, %rd16;
	ld.global.f32 	%f28, [%rd17];
	st.shared.f32 	[%r15], %f28;
$L__BB0_35:
	cvt.s64.s32 	%rd18, %r7;
	cvt.u64.u32 	%rd19, %r115;
	add.s64 	%rd20, %rd19, %rd18;
	shl.b64 	%rd21, %rd20, 2;
	add.s64 	%rd3, %rd1, %rd21;
	@%p1 bra 	$L__BB0_37;
	mov.b32 	%r83, 0;
	st.shared.u32 	[%r15+400], %r83;
	bra.uni 	$L__BB0_38;
$L__BB0_37:
	ld.global.f32 	%f29, [%rd3+4];
	st.shared.f32 	[%r15+400], %f29;
$L__BB0_38:
	@%p1 bra 	$L__BB0_40;
	mov.b32 	%r84, 0;
	st.shared.u32 	[%r15+800], %r84;
	bra.uni 	$L__BB0_41;
$L__BB0_40:
	ld.global.f32 	%f30, [%rd3+8];
	st.shared.f32 	[%r15+800], %f30;
$L__BB0_41:
	@%p1 bra 	$L__BB0_43;
	mov.b32 	%r85, 0;
	st.shared.u32 	[%r15+1200], %r85;
	bra.uni 	$L__BB0_44;
$L__BB0_43:
	ld.global.f32 	%f31, [%rd3+12];
	st.shared.f32 	[%r15+1200], %f31;
$L__BB0_44:
	add.s32 	%r115, %r115, 4;
$L__BB0_45:
	setp.eq.s32 	%p13, %r14, 0;
	@%p13 bra 	$L__BB0_58;
	setp.eq.s32 	%p14, %r14, 1;
	@%p14 bra 	$L__BB0_54;
	mad.lo.s32 	%r18, %r115, 400, %r6;
	@%p1 bra 	$L__BB0_49;
	mov.b32 	%r86, 0;
	st.shared.u32 	[%r18], %r86;
	bra.uni 	$L__BB0_50;
$L__BB0_49:
	add.s32 	%r87, %r115, %r7;
	mul.wide.s32 	%rd22, %r87, 4;
	add.s64 	%rd23, %rd1, %rd22;
	ld.global.f32 	%f32, [%rd23];
	st.shared.f32 	[%r18], %f32;
$L__BB0_50:
	@%p1 bra 	$L__BB0_52;
	mov.b32 	%r88, 0;
	st.shared.u32 	[%r18+400], %r88;
	bra.uni 	$L__BB0_53;
$L__BB0_52:
	cvt.s64.s32 	%rd24, %r7;
	cvt.u64.u32 	%rd25, %r115;
	add.s64 	%rd26, %rd25, %rd24;
	shl.b64 	%rd27, %rd26, 2;
	add.s64 	%rd28, %rd1, %rd27;
	ld.global.f32 	%f33, [%rd28+4];
	st.shared.f32 	[%r18+400], %f33;
$L__BB0_53:
	add.s32 	%r115, %r115, 2;
$L__BB0_54:
	and.b32  	%r89, %r51, 1;
	setp.eq.b32 	%p15, %r89, 1;
	not.pred 	%p16, %p15;
	@%p16 bra 	$L__BB0_58;
	@%p1 bra 	$L__BB0_57;
	mad.lo.s32 	%r90, %r115, 400, %r6;
	mov.b32 	%r91, 0;
	st.shared.u32 	[%r90], %r91;
	bra.uni 	$L__BB0_58;
$L__BB0_57:
	add.s32 	%r92, %r115, %r7;
	mul.wide.s32 	%rd29, %r92, 4;
	add.s64 	%rd30, %rd1, %rd29;
	ld.global.f32 	%f34, [%rd30];
	mad.lo.s32 	%r93, %r115, 400, %r6;
	st.shared.f32 	[%r93], %f34;
$L__BB0_58:
	bar.sync 	0;
	setp.lt.s32 	%p17, %r53, %r1;
	mov.f32 	%f107, 0f00000000;
	@%p17 bra 	$L__BB0_77;
	setp.lt.s32 	%p18, %r51, 1;
	@%p18 bra 	$L__BB0_77;
	and.b32  	%r21, %r51, 15;
	add.s32 	%r22, %r21, -1;
	and.b32  	%r23, %r51, 7;
	and.b32  	%r24, %r51, 2147483632;
	and.b32  	%r25, %r51, 3;
	neg.s32 	%r26, %r24;
	mov.u32 	%r94, _ZZ17convolutionSharedPfS_S_iiiiiE4tile;
	mad.lo.s32 	%r95, %r53, 44, %r94;
	add.s32 	%r27, %r95, 3200;
	add.s32 	%r28, %r53, %r4;
	add.s32 	%r29, %r53, %r2;
	mov.f32 	%f107, 0f00000000;
	mov.u32 	%r117, %r1;
$L__BB0_61:
	add.s32 	%r96, %r28, %r117;
	shl.b32 	%r97, %r96, 2;
	mov.u32 	%r98, _ZZ17convolutionSharedPfS_S_iiiiiE4tile;
	add.s32 	%r31, %r98, %r97;
	add.s32 	%r99, %r117, %r53;
	shl.b32 	%r100, %r99, 2;
	mov.u32 	%r101, _ZZ17convolutionSharedPfS_S_iiiiiE9sharedMem;
	add.s32 	%r32, %r101, %r100;
	add.s32 	%r102, %r4, %r117;
	shl.b32 	%r103, %r102, 2;
	add.s32 	%r33, %r27, %r103;
	mov.u32 	%r118, %r1;
$L__BB0_62:
	mov.u32 	%r34, %r118;
	setp.lt.u32 	%p19, %r51, 16;
	add.s32 	%r105, %r34, %r53;
	mad.lo.s32 	%r106, %r105, 12, %r32;
	ld.shared.f32 	%f3, [%r106];
	mov.b32 	%r122, 0;
	@%p19 bra 	$L__BB0_65;
	add.s32 	%r107, %r2, %r34;
	mad.lo.s32 	%r119, %r107, 40, %r33;
	mov.u32 	%r120, %r26;
$L__BB0_64:
	.pragma "nounroll";
	ld.shared.f32 	%f39, [%r119+-3200];
	fma.rn.f32 	%f40, %f39, %f3, %f107;
	ld.shared.f32 	%f41, [%r119+-2800];
	fma.rn.f32 	%f42, %f41, %f3, %f40;
	ld.shared.f32 	%f43, [%r119+-2400];
	fma.rn.f32 	%f44, %f43, %f3, %f42;
	ld.shared.f32 	%f45, [%r119+-2000];
	fma.rn.f32 	%f46, %f45, %f3, %f44;
	ld.shared.f32 	%f47, [%r119+-1600];
	fma.rn.f32 	%f48, %f47, %f3, %f46;
	ld.shared.f32 	%f49, [%r119+-1200];
	fma.rn.f32 	%f50, %f49, %f3, %f48;
	ld.shared.f32 	%f51, [%r119+-800];
	fma.rn.f32 	%f52, %f51, %f3, %f50;
	ld.shared.f32 	%f53, [%r119+-400];
	fma.rn.f32 	%f54, %f53, %f3, %f52;
	ld.shared.f32 	%f55, [%r119];
	fma.rn.f32 	%f56, %f55, %f3, %f54;
	ld.shared.f32 	%f57, [%r119+400];
	fma.rn.f32 	%f58, %f57, %f3, %f56;
	ld.shared.f32 	%f59, [%r119+800];
	fma.rn.f32 	%f60, %f59, %f3, %f58;
	ld.shared.f32 	%f61, [%r119+1200];
	fma.rn.f32 	%f62, %f61, %f3, %f60;
	ld.shared.f32 	%f63, [%r119+1600];
	fma.rn.f32 	%f64, %f63, %f3, %f62;
	ld.shared.f32 	%f65, [%r119+2000];
	fma.rn.f32 	%f66, %f65, %f3, %f64;
	ld.shared.f32 	%f67, [%r119+2400];
	fma.rn.f32 	%f68, %f67, %f3, %f66;
	ld.shared.f32 	%f69, [%r119+2800];
	fma.rn.f32 	%f107, %f69, %f3, %f68;
	add.s32 	%r120, %r120, 16;
	add.s32 	%r119, %r119, 6400;
	setp.ne.s32 	%p20, %r120, 0;
	mov.u32 	%r122, %r24;
	@%p20 bra 	$L__BB0_64;
$L__BB0_65:
	setp.eq.s32 	%p21, %r21, 0;
	@%p21 bra 	$L__BB0_75;
	add.s32 	%r108, %r29, %r34;
	mad.lo.s32 	%r41, %r108, 40, %r31;
	setp.lt.u32 	%p22, %r22, 7;
	@%p22 bra 	$L__BB0_68;
	mad.lo.s32 	%r109, %r122, 400, %r41;
	ld.shared.f32 	%f71, [%r109];
	fma.rn.f32 	%f72, %f71, %f3, %f107;
	ld.shared.f32 	%f73, [%r109+400];
	fma.rn.f32 	%f74, %f73, %f3, %f72;
	ld.shared.f32 	%f75, [%r109+800];
	fma.rn.f32 	%f76, %f75, %f3, %f74;
	ld.shared.f32 	%f77, [%r109+1200];
	fma.rn.f32 	%f78, %f77, %f3, %f76;
	ld.shared.f32 	%f79, [%r109+1600];
	fma.rn.f32 	%f80, %f79, %f3, %f78;
	ld.shared.f32 	%f81, [%r109+2000];
	fma.rn.f32 	%f82, %f81, %f3, %f80;
	ld.shared.f32 	%f83, [%r109+2400];
	fma.rn.f32 	%f84, %f83, %f3, %f82;
	ld.shared.f32 	%f85, [%r109+2800];
	fma.rn.f32 	%f107, %f85, %f3, %f84;
	add.s32 	%r122, %r122, 8;
$L__BB0_68:
	setp.eq.s32 	%p23, %r23, 0;
	@%p23 bra 	$L__BB0_75;
	add.s32 	%r110, %r23, -1;
	setp.lt.u32 	%p24, %r110, 3;
	@%p24 bra 	$L__BB0_71;
	mad.lo.s32 	%r111, %r122, 400, %r41;
	ld.shared.f32 	%f87, [%r111];
	fma.rn.f32 	%f88, %f87, %f3, %f107;
	ld.shared.f32 	%f89, [%r111+400];
	fma.rn.f32 	%f90, %f89, %f3, %f88;
	ld.shared.f32 	%f91, [%r111+800];
	fma.rn.f32 	%f92, %f91, %f3, %f90;
	ld.shared.f32 	%f93, [%r111+1200];
	fma.rn.f32 	%f107, %f93, %f3, %f92;
	add.s32 	%r122, %r122, 4;
$L__BB0_71:
	setp.eq.s32 	%p25, %r25, 0;
	@%p25 bra 	$L__BB0_75;
	setp.eq.s32 	%p26, %r25, 1;
	mad.lo.s32 	%r46, %r122, 400, %r41;
	ld.shared.f32 	%f94, [%r46];
	fma.rn.f32 	%f107, %f94, %f3, %f107;
	@%p26 bra 	$L__BB0_75;
	setp.eq.s32 	%p27, %r25, 2;
	ld.shared.f32 	%f95, [%r46+400];
	fma.rn.f32 	%f107, %f95, %f3, %f107;
	@%p27 bra 	$L__BB0_75;
	ld.shared.f32 	%f96, [%r46+800];
	fma.rn.f32 	%f107, %f96, %f3, %f107;
$L__BB0_75:
	add.s32 	%r118, %r34, 1;
	setp.ne.s32 	%p28, %r34, %r53;
	@%p28 bra 	$L__BB0_62;
	add.s32 	%r48, %r117, 1;
	setp.ne.s32 	%p29, %r117, %r53;
	mov.u32 	%r117, %r48;
	@%p29 bra 	$L__BB0_61;
$L__BB0_77:
	setp.ge.s32 	%p30, %r3, %r49;
	setp.ge.s32 	%p31, %r5, %r50;
	or.pred  	%p32, %p30, %p31;
	@%p32 bra 	$L__BB0_79;
	mad.lo.s32 	%r112, %r50, %r3, %r5;
	cvta.to.global.u64 	%rd31, %rd4;
	mul.wide.s32 	%rd32, %r112, 4;
	add.s64 	%rd33, %rd31, %rd32;
	st.global.f32 	[%rd33], %f107;
$L__BB0_79:
	ret;

}


// ===== COMPILED SASS (sm_100) =====

	.target	sm_100

	.elftype	@"ET_EXEC"


//--------------------- .note.nv.tkinfo           --------------------------
	.section	.note.nv.tkinfo,"",@"SHT_NOTE"
	.sectionflags	@"SHF_NOTE_NV_TKINFO"
	.tkinfo
        /*0018*/ 	.word	0x00000002
        /*0030*/ 	.string	""
        /*0030*/ 	.string	"ptxas"
        /*0030*/ 	.string	"Cuda compilation tools, release 13.0, V13.0.88"
        /*0030*/ 	.string	"Build cuda_13.0.r13.0/compiler.36424714_0"
        /*0030*/ 	.string	"-arch sm_100 -m 64 "



//--------------------- .note.nv.cuinfo           --------------------------
	.section	.note.nv.cuinfo,"",@"SHT_NOTE"
	.sectionflags	@"SHF_NOTE_NV_CUINFO"
        /*0018*/ 	.short	0x0002
        /*001a*/ 	.short	0x0064
        /*001c*/ 	.short	0x0082
	.zero		2


//--------------------- .nv.info                  --------------------------
	.section	.nv.info,"",@"SHT_CUDA_INFO"
	.align	4


	//----- nvinfo : EIATTR_REGCOUNT
	.align		4
        /*0000*/ 	.byte	0x04, 0x2f
        /*0002*/ 	.short	(.L_1 - .L_0)
	.align		4
.L_0:
        /*0004*/ 	.word	index@(_Z17convolutionSharedPfS_S_iiiii)
        /*0008*/ 	.word	0x00000020


	//----- nvinfo : EIATTR_FRAME_SIZE
	.align		4
.L_1:
        /*000c*/ 	.byte	0x04, 0x11
        /*000e*/ 	.short	(.L_3 - .L_2)
	.align		4
.L_2:
        /*0010*/ 	.word	index@(_Z17convolutionSharedPfS_S_iiiii)
        /*0014*/ 	.word	0x00000000


	//----- nvinfo : EIATTR_MIN_STACK_SIZE
	.align		4
.L_3:
        /*0018*/ 	.byte	0x04, 0x12
        /*001a*/ 	.short	(.L_5 - .L_4)
	.align		4
.L_4:
        /*001c*/ 	.word	index@(_Z17convolutionSharedPfS_S_iiiii)
        /*0020*/ 	.word	0x00000000
.L_5:


//--------------------- .nv.compat                --------------------------
	.section	.nv.compat,"",@"SHT_CUDA_COMPAT_INFO"
	.align	4
        /*0000*/ 	.byte	0x02, 0x09, 0x00, 0x00, 0x02, 0x02, 0x01, 0x00, 0x02, 0x05, 0x05, 0x00, 0x03, 0x07, 0x01, 0x01
        /*0010*/ 	.byte	0x02, 0x03, 0x00, 0x00, 0x02, 0x06, 0x01, 0x00, 0x04, 0x0b, 0x08, 0x00, 0x09, 0x00, 0x00, 0x00
        /*0020*/ 	.byte	0x00, 0x00, 0x00, 0x00


//--------------------- .nv.info._Z17convolutionSharedPfS_S_iiiii --------------------------
	.section	.nv.info._Z17convolutionSharedPfS_S_iiiii,"",@"SHT_CUDA_INFO"
	.sectionflags	@""
	.align	4


	//----- nvinfo : EIATTR_CUDA_API_VERSION
	.align		4
        /*0000*/ 	.byte	0x04, 0x37
        /*0002*/ 	.short	(.L_7 - .L_6)
.L_6:
        /*0004*/ 	.word	0x00000082


	//----- nvinfo : EIATTR_KPARAM_INFO
	.align		4
.L_7:
        /*0008*/ 	.byte	0x04, 0x17
        /*000a*/ 	.short	(.L_9 - .L_8)
.L_8:
        /*000c*/ 	.word	0x00000000
        /*0010*/ 	.short	0x0007
        /*0012*/ 	.short	0x0028
        /*0014*/ 	.byte	0x00, 0xf0, 0x11, 0x00


	//----- nvinfo : EIATTR_KPARAM_INFO
	.align		4
.L_9:
        /*0018*/ 	.byte	0x04, 0x17
        /*001a*/ 	.short	(.L_11 - .L_10)
.L_10:
        /*001c*/ 	.word	0x00000000
        /*0020*/ 	.short	0x0006
        /*0022*/ 	.short	0x0024
        /*0024*/ 	.byte	0x00, 0xf0, 0x11, 0x00


	//----- nvinfo : EIATTR_KPARAM_INFO
	.align		4
.L_11:
        /*0028*/ 	.byte	0x04, 0x17
        /*002a*/ 	.short	(.L_13 - .L_12)
.L_12:
        /*002c*/ 	.word	0x00000000
        /*0030*/ 	.short	0x0005
        /*0032*/ 	.short	0x0020
        /*0034*/ 	.byte	0x00, 0xf0, 0x11, 0x00


	//----- nvinfo : EIATTR_KPARAM_INFO
	.align		4
.L_13:
        /*0038*/ 	.byte	0x04, 0x17
        /*003a*/ 	.short	(.L_15 - .L_14)
.L_14:
        /*003c*/ 	.word	0x00000000
        /*0040*/ 	.short	0x0004
        /*0042*/ 	.short	0x001c
        /*0044*/ 	.byte	0x00, 0xf0, 0x11, 0x00


	//----- nvinfo : EIATTR_KPARAM_INFO
	.align		4
.L_15:
        /*0048*/ 	.byte	0x04, 0x17
        /*004a*/ 	.short	(.L_17 - .L_16)
.L_16:
        /*004c*/ 	.word	0x00000000
        /*0050*/ 	.short	0x0003
        /*0052*/ 	.short	0x0018
        /*0054*/ 	.byte	0x00, 0xf0, 0x11, 0x00


	//----- nvinfo : EIATTR_KPARAM_INFO
	.align		4
.L_17:
        /*0058*/ 	.byte	0x04, 0x17
        /*005a*/ 	.short	(.L_19 - .L_18)
.L_18:
        /*005c*/ 	.word	0x00000000
        /*0060*/ 	.short	0x0002
        /*0062*/ 	.short	0x0010
        /*0064*/ 	.byte	0x00, 0xf5, 0x21, 0x00


	//----- nvinfo : EIATTR_KPARAM_INFO
	.align		4
.L_19:
        /*0068*/ 	.byte	0x04, 0x17
        /*006a*/ 	.short	(.L_21 - .L_20)
.L_20:
        /*006c*/ 	.word	0x00000000
        /*0070*/ 	.short	0x0001
        /*0072*/ 	.short	0x0008
        /*0074*/ 	.byte	0x00, 0xf5, 0x21, 0x00


	//----- nvinfo : EIATTR_KPARAM_INFO
	.align		4
.L_21:
        /*0078*/ 	.byte	0x04, 0x17
        /*007a*/ 	.short	(.L_23 - .L_22)
.L_22:
        /*007c*/ 	.word	0x00000000
        /*0080*/ 	.short	0x0000
        /*0082*/ 	.short	0x0000
        /*0084*/ 	.byte	0x00, 0xf5, 0x21, 0x00


	//----- nvinfo : EIATTR_SPARSE_MMA_MASK
	.align		4
.L_23:
        /*0088*/ 	.byte	0x03, 0x50
        /*008a*/ 	.short	0x0000


	//----- nvinfo : EIATTR_MAXREG_COUNT
	.align		4
        /*008c*/ 	.byte	0x03, 0x1b
        /*008e*/ 	.short	0x00ff


	//----- nvinfo : EIATTR_NUM_BARRIERS
	.align		4
        /*0090*/ 	.byte	0x02, 0x4c
        /*0092*/ 	.byte	0x01
	.zero		1


	//----- nvinfo : EIATTR_MERCURY_ISA_VERSION
	.align		4
        /*0094*/ 	.byte	0x03, 0x5f
        /*0096*/ 	.short	0x0101


	//----- nvinfo : EIATTR_VRC_CTA_INIT_COUNT
	.align		4
        /*0098*/ 	.byte	0x02, 0x4a
	.zero		1
	.zero		1


	//----- nvinfo : EIATTR_EXIT_INSTR_OFFSETS
	.align		4
        /*009c*/ 	.byte	0x04, 0x1c
        /*009e*/ 	.short	(.L_25 - .L_24)


	//   ....[0]....
.L_24:
        /*00a0*/ 	.word	0x00001260


	//   ....[1]....
        /*00a4*/ 	.word	0x000012b0


	//----- nvinfo : EIATTR_CRS_STACK_SIZE
	.align		4
.L_25:
        /*00a8*/ 	.byte	0x04, 0x1e
        /*00aa*/ 	.short	(.L_27 - .L_26)
.L_26:
        /*00ac*/ 	.word	0x00000000


	//----- nvinfo : EIATTR_CBANK_PARAM_SIZE
	.align		4
.L_27:
        /*00b0*/ 	.byte	0x03, 0x19
        /*00b2*/ 	.short	0x002c


	//----- nvinfo : EIATTR_PARAM_CBANK
	.align		4
        /*00b4*/ 	.byte	0x04, 0x0a
        /*00b6*/ 	.short	(.L_29 - .L_28)
	.align		4
.L_28:
        /*00b8*/ 	.word	index@(.nv.constant0._Z17convolutionSharedPfS_S_iiiii)
        /*00bc*/ 	.short	0x0380
        /*00be*/ 	.short	0x002c


	//----- nvinfo : EIATTR_SW_WAR
	.align		4
.L_29:
        /*00c0*/ 	.byte	0x04, 0x36
        /*00c2*/ 	.short	(.L_31 - .L_30)
.L_30:
        /*00c4*/ 	.word	0x00000008
.L_31:


//--------------------- .nv.callgraph             --------------------------
	.section	.nv.callgraph,"",@"SHT_CUDA_CALLGRAPH"
	.align	4
	.sectionentsize	8
	.align		4
        /*0000*/ 	.word	0x00000000
	.align		4
        /*0004*/ 	.word	0xffffffff
	.align		4
        /*0008*/ 	.word	0x00000000
	.align		4
        /*000c*/ 	.word	0xfffffffe
	.align		4
        /*0010*/ 	.word	0x00000000
	.align		4
        /*0014*/ 	.word	0xfffffffd
	.align		4
        /*0018*/ 	.word	0x00000000
	.align		4
        /*001c*/ 	.word	0xfffffffc


//--------------------- .text._Z17convolutionSharedPfS_S_iiiii --------------------------
	.section	.text._Z17convolutionSharedPfS_S_iiiii,"ax",@progbits
	.align	128
        .global         _Z17convolutionSharedPfS_S_iiiii
        .type           _Z17convolutionSharedPfS_S_iiiii,@function
        .size           _Z17convolutionSharedPfS_S_iiiii,(.L_x_15 - _Z17convolutionSharedPfS_S_iiiii)
        .other          _Z17convolutionSharedPfS_S_iiiii,@"STO_CUDA_ENTRY STV_DEFAULT"
_Z17convolutionSharedPfS_S_iiiii:
.text._Z17convolutionSharedPfS_S_iiiii:
[----:B------:R-:W-:Y:S01]  /*0000*/  LDC R1, c[0x0][0x37c] ;  /* 0x0000df00ff017b82 */ /* 0x000fe20000000800 */
[----:B------:R-:W0:Y:S01]  /*0010*/  S2R R0, SR_TID.Y ;  /* 0x0000000000007919 */ /* 0x000e220000002200 */
[----:B------:R-:W1:Y:S01]  /*0020*/  LDCU UR4, c[0x0][0x3a4] ;  /* 0x00007480ff0477ac */ /* 0x000e620008000800 */
[----:B------:R-:W0:Y:S01]  /*0030*/  S2R R3, SR_TID.X ;  /* 0x0000000000037919 */ /* 0x000e220000002100 */
[----:B------:R-:W2:Y:S01]  /*0040*/  LDCU.64 UR12, c[0x0][0x358] ;  /* 0x00006b00ff0c77ac */ /* 0x000ea20008000a00 */
[----:B0-----:R-:W-:-:S04]  /*0050*/  VIMNMX.U32 R2, PT, PT, R0, R3, !PT ;  /* 0x0000000300027248 */ /* 0x001fc80007fe0000 */
[----:B-1----:R-:W-:-:S13]  /*0060*/  ISETP.GE.U32.AND P0, PT, R2, UR4, PT ;  /* 0x0000000402007c0c */ /* 0x002fda000bf06070 */
[----:B------:R-:W0:Y:S01]  /*0070*/  @!P0 LDC.64 R4, c[0x0][0x390] ;  /* 0x0000e400ff048b82 */ /* 0x000e220000000a00 */
[----:B------:R-:W-:Y:S01]  /*0080*/  @!P0 IMAD R7, R0, UR4, R3 ;  /* 0x0000000400078c24 */ /* 0x000fe2000f8e0203 */
[----:B------:R-:W-:Y:S01]  /*0090*/  @!P0 MOV R2, 0x400 ;  /* 0x0000040000028802 */ /* 0x000fe20000000f00 */
[----:B------:R-:W1:Y:S01]  /*00a0*/  S2R R9, SR_CTAID.Y ;  /* 0x0000000000097919 */ /* 0x000e620000002600 */
[----:B------:R-:W3:Y:S01]  /*00b0*/  LDCU UR4, c[0x0][0x3a0] ;  /* 0x00007400ff0477ac */ /* 0x000ee20008000800 */
[----:B0-----:R-:W-:-:S06]  /*00c0*/  @!P0 IMAD.WIDE.U32 R4, R7, 0x4, R4 ;  /* 0x0000000407048825 */ /* 0x001fcc00078e0004 */
[----:B--2---:R0:W2:Y:S01]  /*00d0*/  @!P0 LDG.E R4, desc[UR12][R4.64] ;  /* 0x0000000c04048981 */ /* 0x0040a2000c1e1900 */
[----:B---3--:R-:W-:Y:S01]  /*00e0*/  UISETP.GE.AND UP0, UPT, UR4, 0x1, UPT ;  /* 0x000000010400788c */ /* 0x008fe2000bf06270 */
[----:B------:R-:W3:Y:S01]  /*00f0*/  @!P0 S2R R7, SR_CgaCtaId ;  /* 0x0000000000078919 */ /* 0x000ee20000008800 */
[----:B------:R-:W0:Y:S01]  /*0100*/  S2R R6, SR_CTAID.X ;  /* 0x0000000000067919 */ /* 0x000e220000002500 */
[----:B---3--:R-:W-:Y:S01]  /*0110*/  @!P0 LEA R7, R7, R2, 0x18 ;  /* 0x0000000207078211 */ /* 0x008fe200078ec0ff */
[----:B0-----:R-:W-:-:S04]  /*0120*/  IMAD R5, R6, 0x8, R3 ;  /* 0x0000000806057824 */ /* 0x001fc800078e0203 */
[----:B------:R-:W-:-:S05]  /*0130*/  @!P0 IMAD R2, R0, 0xc, R7 ;  /* 0x0000000c00028824 */ /* 0x000fca00078e0207 */
[----:B------:R-:W-:Y:S02]  /*0140*/  @!P0 LEA R7, R3, R2, 0x2 ;  /* 0x0000000203078211 */ /* 0x000fe400078e10ff */
[----:B-1----:R-:W-:-:S03]  /*0150*/  LEA R2, R9, R0, 0x3 ;  /* 0x0000000009027211 */ /* 0x002fc600078e18ff */
[----:B--2---:R0:W-:Y:S01]  /*0160*/  @!P0 STS [R7], R4 ;  /* 0x0000000407008388 */ /* 0x0041e20000000800 */
[----:B------:R-:W-:Y:S06]  /*0170*/  @!P0 BAR.SYNC.DEFER_BLOCKING 0x0 ;  /* 0x0000000000008b1d */ /* 0x000fec0000010000 */
[----:B------:R-:W-:Y:S05]  /*0180*/  BRA.U !UP0, `(.L_x_0) ;  /* 0x0000000508e07547 */ /* 0x000fea000b800000 */
[----:B0-----:R-:W0:Y:S01]  /*0190*/  S2R R7, SR_CgaCtaId ;  /* 0x0000000000077919 */ /* 0x001e220000008800 */
[----:B------:R-:W1:Y:S01]  /*01a0*/  LDCU UR6, c[0x0][0x3a8] ;  /* 0x00007500ff0677ac */ /* 0x000e620008000800 */
[----:B------:R-:W-:Y:S01]  /*01b0*/  MOV R4, 0x400 ;  /* 0x0000040000047802 */ /* 0x000fe20000000f00 */
[----:B------:R-:W2:Y:S03]  /*01c0*/  LDCU.64 UR8, c[0x0][0x398] ;  /* 0x00007300ff0877ac */ /* 0x000ea60008000a00 */
[----:B------:R-:W-:Y:S01]  /*01d0*/  IADD3 R4, PT, PT, R4, 0x24, RZ ;  /* 0x0000002404047810 */ /* 0x000fe20007ffe0ff */
[----:B------:R-:W-:Y:S02]  /*01e0*/  UISETP.GE.U32.AND UP0, UPT, UR4, 0x8, UPT ;  /* 0x000000080400788c */ /* 0x000fe4000bf06070 */
[----:B------:R-:W-:-:S04]  /*01f0*/  ULOP3.LUT UR5, UR4, 0x7, URZ, 0xc0, !UPT ;  /* 0x0000000704057892 */ /* 0x000fc8000f8ec0ff */
[----:B------:R-:W-:Y:S01]  /*0200*/  UISETP.NE.AND UP1, UPT, UR5, URZ, UPT ;  /* 0x000000ff0500728c */ /* 0x000fe2000bf25270 */
[C---:B--2---:R-:W-:Y:S01]  /*0210*/  ISETP.GE.AND P0, PT, R2.reuse, UR8, PT ;  /* 0x0000000802007c0c */ /* 0x044fe2000bf06270 */
[----:B------:R-:W-:-:S03]  /*0220*/  IMAD R9, R2, UR9, R5 ;  /* 0x0000000902097c24 */ /* 0x000fc6000f8e0205 */
[----:B------:R-:W-:Y:S01]  /*0230*/  ISETP.LT.AND P0, PT, R5, UR9, !P0 ;  /* 0x0000000905007c0c */ /* 0x000fe2000c701270 */
[----:B------:R-:W-:-:S03]  /*0240*/  IMAD R9, R9, UR4, RZ ;  /* 0x0000000409097c24 */ /* 0x000fc6000f8e02ff */
[----:B------:R-:W-:Y:S02]  /*0250*/  ISETP.GT.AND P0, PT, R5, -0x1, P0 ;  /* 0xffffffff0500780c */ /* 0x000fe40000704270 */
[----:B0-----:R-:W-:Y:S02]  /*0260*/  LEA R7, R7, R4, 0x18 ;  /* 0x0000000407077211 */ /* 0x001fe400078ec0ff */
[----:B-1----:R-:W-:-:S05]  /*0270*/  IADD3 R4, PT, PT, R0, UR6, RZ ;  /* 0x0000000600047c10 */ /* 0x002fca000fffe0ff */
[----:B------:R-:W-:Y:S02]  /*0280*/  IMAD R4, R4, 0x28, R7 ;  /* 0x0000002804047824 */ /* 0x000fe400078e0207 */
[----:B------:R-:W-:-:S05]  /*0290*/  VIADD R7, R3, UR6 ;  /* 0x0000000603077c36 */ /* 0x000fca0008000000 */
[----:B------:R-:W-:Y:S01]  /*02a0*/  LEA R7, R7, R4, 0x2 ;  /* 0x0000000407077211 */ /* 0x000fe200078e10ff */
[----:B------:R-:W-:Y:S01]  /*02b0*/  HFMA2 R4, -RZ, RZ, 0, 0 ;  /* 0x00000000ff047431 */ /* 0x000fe200000001ff */
[----:B------:R-:W-:Y:S06]  /*02c0*/  BRA.U !UP0, `(.L_x_1) ;  /* 0x00000001089c7547 */ /* 0x000fec000b800000 */
[----:B------:R-:W-:Y:S01]  /*02d0*/  ULOP3.LUT UR4, UR4, 0x7ffffff8, URZ, 0xc0, !UPT ;  /* 0x7ffffff804047892 */ /* 0x000fe2000f8ec0ff */
[----:B------:R-:W-:Y:S01]  /*02e0*/  IMAD.MOV.U32 R6, RZ, RZ, RZ ;  /* 0x000000ffff067224 */ /* 0x000fe200078e00ff */
[----:B------:R-:W0:Y:S04]  /*02f0*/  LDCU.64 UR6, c[0x0][0x380] ;  /* 0x00007000ff0677ac */ /* 0x000e280008000a00 */
[----:B------:R-:W-:-:S07]  /*0300*/  MOV R4, UR4 ;  /* 0x0000000400047c02 */ /* 0x000fce0008000f00 */
.L_x_2:
[----:B-1----:R-:W1:Y:S01]  /*0310*/  @P0 LDC.64 R12, c[0x0][0x380] ;  /* 0x0000e000ff0c0b82 */ /* 0x002e620000000a00 */
[CC--:B------:R-:W-:Y:S02]  /*0320*/  IADD3 R8, P1, PT, R9.reuse, R6.reuse, RZ ;  /* 0x0000000609087210 */ /* 0x0c0fe40007f3e0ff */
[C---:B------:R-:W-:Y:S02]  /*0330*/  @P0 IADD3 R11, PT, PT, R9.reuse, R6, RZ ;  /* 0x00000006090b0210 */ /* 0x040fe40007ffe0ff */
[----:B------:R-:W-:Y:S02]  /*0340*/  LEA.HI.X.SX32 R15, R9, RZ, 0x1, P1 ;  /* 0x000000ff090f7211 */ /* 0x000fe400008f0eff */
[----:B0-----:R-:W-:Y:S01]  /*0350*/  LEA R10, P1, R8, UR6, 0x2 ;  /* 0x00000006080a7c11 */ /* 0x001fe2000f8210ff */
[----:B-1----:R-:W-:-:S03]  /*0360*/  @P0 IMAD.WIDE R12, R11, 0x4, R12 ;  /* 0x000000040b0c0825 */ /* 0x002fc600078e020c */
[----:B------:R-:W-:-:S03]  /*0370*/  LEA.HI.X R11, R8, UR7, R15, 0x2, P1 ;  /* 0x00000007080b7c11 */ /* 0x000fc600088f140f */
[----:B------:R-:W2:Y:S04]  /*0380*/  @P0 LDG.E R12, desc[UR12][R12.64] ;  /* 0x0000000c0c0c0981 */ /* 0x000ea8000c1e1900 */
[----:B------:R-:W3:Y:S04]  /*0390*/  @P0 LDG.E R8, desc[UR12][R10.64+0x4] ;  /* 0x0000040c0a080981 */ /* 0x000ee8000c1e1900 */
[----:B------:R-:W4:Y:S04]  /*03a0*/  @P0 LDG.E R14, desc[UR12][R10.64+0x8] ;  /* 0x0000080c0a0e0981 */ /* 0x000f28000c1e1900 */
[----:B------:R-:W5:Y:S04]  /*03b0*/  @P0 LDG.E R15, desc[UR12][R10.64+0xc] ;  /* 0x00000c0c0a0f0981 */ /* 0x000f68000c1e1900 */
[----:B------:R-:W5:Y:S04]  /*03c0*/  @P0 LDG.E R16, desc[UR12][R10.64+0x10] ;  /* 0x0000100c0a100981 */ /* 0x000f68000c1e1900 */
[----:B------:R-:W5:Y:S04]  /*03d0*/  @P0 LDG.E R17, desc[UR12][R10.64+0x14] ;  /* 0x0000140c0a110981 */ /* 0x000f68000c1e1900 */
[----:B------:R-:W5:Y:S04]  /*03e0*/  @P0 LDG.E R18, desc[UR12][R10.64+0x18] ;  /* 0x0000180c0a120981 */ /* 0x000f68000c1e1900 */
[----:B------:R-:W5:Y:S01]  /*03f0*/  @P0 LDG.E R19, desc[UR12][R10.64+0x1c] ;  /* 0x00001c0c0a130981 */ /* 0x000f62000c1e1900 */
[----:B------:R-:W-:-:S02]  /*0400*/  IMAD R21, R6, 0x190, R7 ;  /* 0x0000019006157824 */ /* 0x000fc400078e0207 */
[----:B------:R-:W-:-:S03]  /*0410*/  VIADD R6, R6, 0x8 ;  /* 0x0000000806067836 */ /* 0x000fc60000000000 */
[----:B------:R1:W-:Y:S02]  /*0420*/  @!P0 STS [R21+0x190], RZ ;  /* 0x000190ff15008388 */ /* 0x0003e40000000800 */
[----:B------:R-:W-:Y:S02]  /*0430*/  ISETP.NE.AND P1, PT, R6, R4, PT ;  /* 0x000000040600720c */ /* 0x000fe40003f25270 */
[----:B------:R1:W-:Y:S04]  /*0440*/  @!P0 STS [R21+0x320], RZ ;  /* 0x000320ff15008388 */ /* 0x0003e80000000800 */
[----:B------:R1:W-:Y:S04]  /*0450*/  @!P0 STS [R21+0x4b0], RZ ;  /* 0x0004b0ff15008388 */ /* 0x0003e80000000800 */
[----:B------:R1:W-:Y:S04]  /*0460*/  @!P0 STS [R21+0x640], RZ ;  /* 0x000640ff15008388 */ /* 0x0003e80000000800 */
[----:B------:R1:W-:Y:S04]  /*0470*/  @!P0 STS [R21+0x7d0], RZ ;  /* 0x0007d0ff15008388 */ /* 0x0003e80000000800 */
[----:B------:R1:W-:Y:S04]  /*0480*/  @!P0 STS [R21+0x960], RZ ;  /* 0x000960ff15008388 */ /* 0x0003e80000000800 */
[----:B------:R1:W-:Y:S04]  /*0490*/  @!P0 STS [R21+0xaf0], RZ ;  /* 0x000af0ff15008388 */ /* 0x0003e80000000800 */
[----:B--2---:R1:W-:Y:S04]  /*04a0*/  @P0 STS [R21], R12 ;  /* 0x0000000c15000388 */ /* 0x0043e80000000800 */
[----:B---3--:R1:W-:Y:S04]  /*04b0*/  @P0 STS [R21+0x190], R8 ;  /* 0x0001900815000388 */ /* 0x0083e80000000800 */
[----:B----4-:R1:W-:Y:S04]  /*04c0*/  @P0 STS [R21+0x320], R14 ;  /* 0x0003200e15000388 */ /* 0x0103e80000000800 */
[----:B-----5:R1:W-:Y:S04]  /*04d0*/  @P0 STS [R21+0x4b0], R15 ;  /* 0x0004b00f15000388 */ /* 0x0203e80000000800 */
[----:B------:R1:W-:Y:S04]  /*04e0*/  @P0 STS [R21+0x640], R16 ;  /* 0x0006401015000388 */ /* 0x0003e80000000800 */
[----:B------:R1:W-:Y:S04]  /*04f0*/  @P0 STS [R21+0x7d0], R17 ;  /* 0x0007d01115000388 */ /* 0x0003e80000000800 */
[----:B------:R1:W-:Y:S04]  /*0500*/  @P0 STS [R21+0x960], R18 ;  /* 0x0009601215000388 */ /* 0x0003e80000000800 */
[----:B------:R1:W-:Y:S04]  /*0510*/  @!P0 STS [R21], RZ ;  /* 0x000000ff15008388 */ /* 0x0003e80000000800 */
[----:B------:R1:W-:Y:S01]  /*0520*/  @P0 STS [R21+0xaf0], R19 ;  /* 0x000af01315000388 */ /* 0x0003e20000000800 */
[----:B------:R-:W-:Y:S05]  /*0530*/  @P1 BRA `(.L_x_2) ;  /* 0xfffffffc00741947 */ /* 0x000fea000383ffff */
.L_x_1:
[----:B------:R-:W-:Y:S05]  /*0540*/  BRA.U !UP1, `(.L_x_0) ;  /* 0x0000000109f07547 */ /* 0x000fea000b800000 */
[----:B------:R-:W0:Y:S01]  /*0550*/  LDCU UR4, c[0x0][0x3a0] ;  /* 0x00007400ff0477ac */ /* 0x000e220008000800 */
[----:B------:R-:W-:Y:S02]  /*0560*/  UISETP.GE.U32.AND UP0, UPT, UR5, 0x4, UPT ;  /* 0x000000040500788c */ /* 0x000fe4000bf06070 */
[----:B0-----:R-:W-:-:S04]  /*0570*/  ULOP3.LUT UR6, UR4, 0x3, URZ, 0xc0, !UPT ;  /* 0x0000000304067892 */ /* 0x001fc8000f8ec0ff */
[----:B------:R-:W-:-:S03]  /*0580*/  UISETP.NE.AND UP1, UPT, UR6, URZ, UPT ;  /* 0x000000ff0600728c */ /* 0x000fc6000bf25270 */
[----:B------:R-:W-:Y:S08]  /*0590*/  BRA.U !UP0, `(.L_x_3) ;  /* 0x0000000108587547 */ /* 0x000ff0000b800000 */
[----:B-1----:R-:W0:Y:S01]  /*05a0*/  @P0 LDC.64 R12, c[0x0][0x380] ;  /* 0x0000e000ff0c0b82 */ /* 0x002e220000000a00 */
[----:B------:R-:W1:Y:S01]  /*05b0*/  LDCU.64 UR8, c[0x0][0x380] ;  /* 0x00007000ff0877ac */ /* 0x000e620008000a00 */
[CC--:B------:R-:W-:Y:S02]  /*05c0*/  IADD3 R6, P1, PT, R9.reuse, R4.reuse, RZ ;  /* 0x0000000409067210 */ /* 0x0c0fe40007f3e0ff */
[C---:B------:R-:W-:Y:S02]  /*05d0*/  @P0 IADD3 R11, PT, PT, R9.reuse, R4, RZ ;  /* 0x00000004090b0210 */ /* 0x040fe40007ffe0ff */
[----:B------:R-:W-:Y:S02]  /*05e0*/  LEA.HI.X.SX32 R15, R9, RZ, 0x1, P1 ;  /* 0x000000ff090f7211 */ /* 0x000fe400008f0eff */
[----:B-1----:R-:W-:Y:S01]  /*05f0*/  LEA R10, P1, R6, UR8, 0x2 ;  /* 0x00000008060a7c11 */ /* 0x002fe2000f8210ff */
[----:B0-----:R-:W-:-:S03]  /*0600*/  @P0 IMAD.WIDE R12, R11, 0x4, R12 ;  /* 0x000000040b0c0825 */ /* 0x001fc600078e020c */
[----:B------:R-:W-:-:S03]  /*0610*/  LEA.HI.X R11, R6, UR9, R15, 0x2, P1 ;  /* 0x00000009060b7c11 */ /* 0x000fc600088f140f */
[----:B------:R-:W2:Y:S04]  /*0620*/  @P0 LDG.E R12, desc[UR12][R12.64] ;  /* 0x0000000c0c0c0981 */ /* 0x000ea8000c1e1900 */
[----:B------:R-:W3:Y:S04]  /*0630*/  @P0 LDG.E R6, desc[UR12][R10.64+0x4] ;  /* 0x0000040c0a060981 */ /* 0x000ee8000c1e1900 */
[----:B------:R-:W4:Y:S04]  /*0640*/  @P0 LDG.E R8, desc[UR12][R10.64+0x8] ;  /* 0x0000080c0a080981 */ /* 0x000f28000c1e1900 */
[----:B------:R-:W5:Y:S01]  /*0650*/  @P0 LDG.E R14, desc[UR12][R10.64+0xc] ;  /* 0x00000c0c0a0e0981 */ /* 0x000f62000c1e1900 */
[C---:B------:R-:W-:Y:S01]  /*0660*/  IMAD R15, R4.reuse, 0x190, R7 ;  /* 0x00000190040f7824 */ /* 0x040fe200078e0207 */
[----:B------:R-:W-:-:S04]  /*0670*/  IADD3 R4, PT, PT, R4, 0x4, RZ ;  /* 0x0000000404047810 */ /* 0x000fc80007ffe0ff */
[----:B------:R0:W-:Y:S04]  /*0680*/  @!P0 STS [R15], RZ ;  /* 0x000000ff0f008388 */ /* 0x0001e80000000800 */
[----:B------:R0:W-:Y:S04]  /*0690*/  @!P0 STS [R15+0x190], RZ ;  /* 0x000190ff0f008388 */ /* 0x0001e80000000800 */
[----:B------:R0:W-:Y:S04]  /*06a0*/  @!P0 STS [R15+0x320], RZ ;  /* 0x000320ff0f008388 */ /* 0x0001e80000000800 */
[----:B------:R0:W-:Y:S04]  /*06b0*/  @!P0 STS [R15+0x4b0], RZ ;  /* 0x0004b0ff0f008388 */ /* 0x0001e80000000800 */
[----:B--2---:R0:W-:Y:S04]  /*06c0*/  @P0 STS [R15], R12 ;  /* 0x0000000c0f000388 */ /* 0x0041e80000000800 */
[----:B---3--:R0:W-:Y:S04]  /*06d0*/  @P0 STS [R15+0x190], R6 ;  /* 0x000190060f000388 */ /* 0x0081e80000000800 */
[----:B----4-:R0:W-:Y:S04]  /*06e0*/  @P0 STS [R15+0x320], R8 ;  /* 0x000320080f000388 */ /* 0x0101e80000000800 */
[----:B-----5:R0:W-:Y:S02]  /*06f0*/  @P0 STS [R15+0x4b0], R14 ;  /* 0x0004b00e0f000388 */ /* 0x0201e40000000800 */
.L_x_3:
[----:B------:R-:W-:Y:S05]  /*0700*/  BRA.U !UP1, `(.L_x_0) ;  /* 0x0000000109807547 */ /* 0x000fea000b800000 */
[----:B------:R-:W-:Y:S02]  /*0710*/  UISETP.NE.AND UP0, UPT, UR6, 0x1, UPT ;  /* 0x000000010600788c */ /* 0x000fe4000bf05270 */
[----:B------:R-:W-:-:S04]  /*0720*/  ULOP3.LUT UR4, UR4, 0x1, URZ, 0xc0, !UPT ;  /* 0x0000000104047892 */ /* 0x000fc8000f8ec0ff */
[----:B------:R-:W-:-:S03]  /*0730*/  UISETP.NE.U32.AND UP1, UPT, UR4, 0x1, UPT ;  /* 0x000000010400788c */ /* 0x000fc6000bf25070 */
[----:B------:R-:W-:Y:S08]  /*0740*/  BRA.U !UP0, `(.L_x_4) ;  /* 0x0000000108407547 */ /* 0x000ff0000b800000 */
[----:B01----:R-:W0:Y:S01]  /*0750*/  @P0 LDC.64 R14, c[0x0][0x380] ;  /* 0x0000e000ff0e0b82 */ /* 0x003e220000000a00 */
[C---:B------:R-:W-:Y:S01]  /*0760*/  @P0 IADD3 R6, P1, PT, R9.reuse, R4, RZ ;  /* 0x0000000409060210 */ /* 0x040fe20007f3e0ff */
[----:B------:R-:W-:-:S03]  /*0770*/  @P0 IMAD.IADD R11, R9, 0x1, R4 ;  /* 0x00000001090b0824 */ /* 0x000fc600078e0204 */
[----:B------:R-:W-:-:S03]  /*0780*/  @P0 LEA.HI.X.SX32 R8, R9, RZ, 0x1, P1 ;  /* 0x000000ff09080211 */ /* 0x000fc600008f0eff */
[----:B------:R-:W1:Y:S01]  /*0790*/  @P0 LDC.64 R12, c[0x0][0x380] ;  /* 0x0000e000ff0c0b82 */ /* 0x000e620000000a00 */
[----:B0-----:R-:W-:Y:S01]  /*07a0*/  @P0 LEA R10, P1, R6, R14, 0x2 ;  /* 0x0000000e060a0211 */ /* 0x001fe200078210ff */
[----:B-1----:R-:W-:-:S03]  /*07b0*/  @P0 IMAD.WIDE R12, R11, 0x4, R12 ;  /* 0x000000040b0c0825 */ /* 0x002fc600078e020c */
[----:B------:R-:W-:-:S03]  /*07c0*/  @P0 LEA.HI.X R11, R6, R15, R8, 0x2, P1 ;  /* 0x0000000f060b0211 */ /* 0x000fc600008f1408 */
[----:B------:R-:W2:Y:S04]  /*07d0*/  @P0 LDG.E R12, desc[UR12][R12.64] ;  /* 0x0000000c0c0c0981 */ /* 0x000ea8000c1e1900 */
[----:B------:R-:W3:Y:S01]  /*07e0*/  @P0 LDG.E R10, desc[UR12][R10.64+0x4] ;  /* 0x0000040c0a0a0981 */ /* 0x000ee2000c1e1900 */
[C---:B------:R-:W-:Y:S01]  /*07f0*/  IMAD R15, R4.reuse, 0x190, R7 ;  /* 0x00000190040f7824 */ /* 0x040fe200078e0207 */
[----:B------:R-:W-:-:S04]  /*0800*/  IADD3 R4, PT, PT, R4, 0x2, RZ ;  /* 0x0000000204047810 */ /* 0x000fc80007ffe0ff */
[----:B------:R4:W-:Y:S04]  /*0810*/  @!P0 STS [R15], RZ ;  /* 0x000000ff0f008388 */ /* 0x0009e80000000800 */
[----:B------:R4:W-:Y:S04]  /*0820*/  @!P0 STS [R15+0x190], RZ ;  /* 0x000190ff0f008388 */ /* 0x0009e80000000800 */
[----:B--2---:R4:W-:Y:S04]  /*0830*/  @P0 STS [R15], R12 ;  /* 0x0000000c0f000388 */ /* 0x0049e80000000800 */
[----:B---3--:R4:W-:Y:S02]  /*0840*/  @P0 STS [R15+0x190], R10 ;  /* 0x0001900a0f000388 */ /* 0x0089e40000000800 */
.L_x_4:
[----:B------:R-:W-:Y:S05]  /*0850*/  BRA.U UP1, `(.L_x_0) ;  /* 0x00000001012c7547 */ /* 0x000fea000b800000 */
[----:B0-----:R-:W-:Y:S01]  /*0860*/  @!P0 IMAD R6, R4, 0x190, R7 ;  /* 0x0000019004068824 */ /* 0x001fe200078e0207 */
[----:B------:R-:W-:Y:S04]  /*0870*/  BSSY.RECONVERGENT B0, `(.L_x_0) ;  /* 0x0000009000007945 */ /* 0x000fe80003800200 */
[----:B------:R0:W-:Y:S01]  /*0880*/  @!P0 STS [R6], RZ ;  /* 0x000000ff06008388 */ /* 0x0001e20000000800 */
[----:B------:R-:W-:Y:S05]  /*0890*/  @!P0 BRA `(.L_x_5) ;  /* 0x0000000000188947 */ /* 0x000fea0003800000 */
[----:B----4-:R-:W1:Y:S01]  /*08a0*/  LDC.64 R10, c[0x0][0x380] ;  /* 0x0000e000ff0a7b82 */ /* 0x010e620000000a00 */
[----:B------:R-:W-:-:S05]  /*08b0*/  IADD3 R9, PT, PT, R9, R4, RZ ;  /* 0x0000000409097210 */ /* 0x000fca0007ffe0ff */
[----:B-1----:R-:W-:-:S06]  /*08c0*/  IMAD.WIDE R8, R9, 0x4, R10 ;  /* 0x0000000409087825 */ /* 0x002fcc00078e020a */
[----:B------:R-:W2:Y:S01]  /*08d0*/  LDG.E R8, desc[UR12][R8.64] ;  /* 0x0000000c08087981 */ /* 0x000ea2000c1e1900 */
[----:B------:R-:W-:-:S05]  /*08e0*/  IMAD R7, R4, 0x190, R7 ;  /* 0x0000019004077824 */ /* 0x000fca00078e0207 */
[----:B--2---:R2:W-:Y:S02]  /*08f0*/  STS [R7], R8 ;  /* 0x0000000807007388 */ /* 0x0045e40000000800 */
.L_x_5:
[----:B------:R-:W-:Y:S05]  /*0900*/  BSYNC.RECONVERGENT B0 ;  /* 0x0000000000007941 */ /* 0x000fea0003800200 */
.L_x_0:
[----:B------:R-:W3:Y:S01]  /*0910*/  LDCU UR6, c[0x0][0x3a8] ;  /* 0x00007500ff0677ac */ /* 0x000ee20008000800 */
[----:B------:R-:W-:Y:S05]  /*0920*/  WARPSYNC.ALL ;  /* 0x0000000000007948 */ /* 0x000fea0003800000 */
[----:B-1----:R-:W-:Y:S01]  /*0930*/  IMAD.MOV.U32 R19, RZ, RZ, RZ ;  /* 0x000000ffff137224 */ /* 0x002fe200078e00ff */
[----:B---3--:R-:W-:-:S04]  /*0940*/  UIADD3 UR8, UPT, UPT, -UR6, URZ, URZ ;  /* 0x000000ff06087290 */ /* 0x008fc8000fffe1ff */
[----:B------:R-:W-:Y:S01]  /*0950*/  UISETP.GE.AND UP0, UPT, UR6, UR8, UPT ;  /* 0x000000080600728c */ /* 0x000fe2000bf06270 */
[----:B------:R-:W-:Y:S08]  /*0960*/  BAR.SYNC.DEFER_BLOCKING 0x0 ;  /* 0x0000000000007b1d */ /* 0x000ff00000010000 */
[----:B------:R-:W-:Y:S05]  /*0970*/  BRA.U !UP0, `(.L_x_6) ;  /* 0x00000009082c7547 */ /* 0x000fea000b800000 */
[----:B0-2---:R-:W0:Y:S02]  /*0980*/  LDC R8, c[0x0][0x3a0] ;  /* 0x0000e800ff087b82 */ /* 0x005e240000000800 */
[----:B0-----:R-:W-:-:S13]  /*0990*/  ISETP.GE.AND P0, PT, R8, 0x1, PT ;  /* 0x000000010800780c */ /* 0x001fda0003f06270 */
[----:B------:R-:W-:Y:S05]  /*09a0*/  @!P0 BRA `(.L_x_6) ;  /* 0x0000000800208947 */ /* 0x000fea0003800000 */
[----:B------:R-:W0:Y:S01]  /*09b0*/  S2UR UR5, SR_CgaCtaId ;  /* 0x00000000000579c3 */ /* 0x000e220000008800 */
[----:B------:R-:W-:Y:S01]  /*09c0*/  UMOV UR4, 0x400 ;  /* 0x0000040000047882 */ /* 0x000fe20000000000 */
[C---:B------:R-:W-:Y:S01]  /*09d0*/  LOP3.LUT R14, R8.reuse, 0xf, RZ, 0xc0, !PT ;  /* 0x0000000f080e7812 */ /* 0x040fe200078ec0ff */
[----:B------:R-:W-:Y:S01]  /*09e0*/  UIADD3 UR4, UPT, UPT, UR4, 0x24, URZ ;  /* 0x0000002404047890 */ /* 0x000fe2000fffe0ff */
[----:B------:R-:W-:Y:S01]  /*09f0*/  LOP3.LUT R7, R8, 0x7ffffff0, RZ, 0xc0, !PT ;  /* 0x7ffffff008077812 */ /* 0x000fe200078ec0ff */
[----:B------:R-:W-:Y:S01]  /*0a00*/  VIADD R20, R0, UR6 ;  /* 0x0000000600147c36 */ /* 0x000fe20008000000 */
[----:B------:R-:W-:Y:S02]  /*0a10*/  IADD3 R4, PT, PT, R14, -0x1, RZ ;  /* 0xffffffff0e047810 */ /* 0x000fe40007ffe0ff */
[----:B------:R-:W-:Y:S02]  /*0a20*/  LOP3.LUT R16, R8, 0x7, RZ, 0xc0, !PT ;  /* 0x0000000708107812 */ /* 0x000fe400078ec0ff */
[----:B------:R-:W-:-:S02]  /*0a30*/  ISETP.GE.U32.AND P0, PT, R4, 0x7, PT ;  /* 0x000000070400780c */ /* 0x000fc40003f06070 */
[----:B------:R-:W-:Y:S02]  /*0a40*/  LOP3.LUT R8, R8, 0x3, RZ, 0xc0, !PT ;  /* 0x0000000308087812 */ /* 0x000fe400078ec0ff */
[----:B------:R-:W-:Y:S02]  /*0a50*/  IADD3 R18, PT, PT, R3, UR6, RZ ;  /* 0x0000000603127c10 */ /* 0x000fe4000fffe0ff */
[----:B------:R-:W-:Y:S02]  /*0a60*/  MOV R19, RZ ;  /* 0x000000ff00137202 */ /* 0x000fe40000000f00 */
[----:B------:R-:W-:Y:S01]  /*0a70*/  IADD3 R9, PT, PT, -R7, RZ, RZ ;  /* 0x000000ff07097210 */ /* 0x000fe20007ffe1ff */
[----:B0-----:R-:W-:-:S03]  /*0a80*/  ULEA UR4, UR5, UR4, 0x18 ;  /* 0x0000000405047291 */ /* 0x001fc6000f8ec0ff */
[----:B------:R-:W-:Y:S01]  /*0a90*/  UMOV UR5, UR8 ;  /* 0x0000000800057c82 */ /* 0x000fe20008000000 */
[----:B------:R-:W-:-:S04]  /*0aa0*/  UIMAD UR4, UR6, 0x2c, UR4 ;  /* 0x0000002c060478a4 */ /* 0x000fc8000f8e0204 */
[----:B------:R-:W-:-:S12]  /*0ab0*/  UIADD3 UR4, UPT, UPT, UR4, 0xc80, URZ ;  /* 0x00000c8004047890 */ /* 0x000fd8000fffe0ff */
.L_x_13:
[----:B0-----:R-:W0:Y:S01]  /*0ac0*/  S2UR UR11, SR_CgaCtaId ;  /* 0x00000000000b79c3 */ /* 0x001e220000008800 */
[----:B------:R-:W1:Y:S01]  /*0ad0*/  LDCU UR14, c[0x0][0x3a8] ;  /* 0x00007500ff0e77ac */ /* 0x000e620008000800 */
[----:B------:R-:W-:Y:S01]  /*0ae0*/  VIADD R11, R18, UR5 ;  /* 0x00000005120b7c36 */ /* 0x000fe20008000000 */
[----:B----4-:R-:W-:Y:S01]  /*0af0*/  IADD3 R10, PT, PT, R3, UR5, RZ ;  /* 0x00000005030a7c10 */ /* 0x010fe2000fffe0ff */
[----:B------:R-:W-:Y:S01]  /*0b00*/  UMOV UR9, 0x400 ;  /* 0x0000040000097882 */ /* 0x000fe20000000000 */
[----:B------:R-:W-:Y:S01]  /*0b10*/  UMOV UR7, UR5 ;  /* 0x0000000500077c82 */ /* 0x000fe20008000000 */
[----:B------:R-:W-:Y:S01]  /*0b20*/  UIADD3 UR10, UPT, UPT, UR9, 0x24, URZ ;  /* 0x00000024090a7890 */ /* 0x000fe2000fffe0ff */
[----:B------:R-:W-:Y:S01]  /*0b30*/  LEA R10, R10, UR4, 0x2 ;  /* 0x000000040a0a7c11 */ /* 0x000fe2000f8e10ff */
[----:B-1----:R-:W-:Y:S02]  /*0b40*/  UIADD3 UR6, UPT, UPT, UR5, UR14, URZ ;  /* 0x0000000e05067290 */ /* 0x002fe4000fffe0ff */
[----:B------:R-:W-:-:S02]  /*0b50*/  UIADD3 UR5, UPT, UPT, UR5, 0x1, URZ ;  /* 0x0000000105057890 */ /* 0x000fc4000fffe0ff */
[----:B------:R-:W-:Y:S02]  /*0b60*/  UISETP.NE.AND UP0, UPT, UR7, UR14, UPT ;  /* 0x0000000e0700728c */ /* 0x000fe4000bf05270 */
[----:B0-----:R-:W-:Y:S02]  /*0b70*/  ULEA UR10, UR11, UR10, 0x18 ;  /* 0x0000000a0b0a7291 */ /* 0x001fe4000f8ec0ff */
[----:B------:R-:W-:-:S04]  /*0b80*/  ULEA UR9, UR11, UR9, 0x18 ;  /* 0x000000090b097291 */ /* 0x000fc8000f8ec0ff */
[----:B------:R-:W-:Y:S01]  /*0b90*/  LEA R11, R11, UR10, 0x2 ;  /* 0x0000000a0b0b7c11 */ /* 0x000fe2000f8e10ff */
[----:B------:R-:W-:-:S03]  /*0ba0*/  ULEA UR9, UR6, UR9, 0x2 ;  /* 0x0000000906097291 */ /* 0x000fc6000f8e10ff */
[----:B------:R-:W-:-:S09]  /*0bb0*/  UMOV UR6, UR8 ;  /* 0x0000000800067c82 */ /* 0x000fd20008000000 */
.L_x_12:
[----:B0-----:R-:W0:Y:S01]  /*0bc0*/  LDCU UR10, c[0x0][0x3a8] ;  /* 0x00007500ff0a77ac */ /* 0x001e220008000800 */
[----:B------:R-:W-:Y:S01]  /*0bd0*/  HFMA2 R4, -RZ, RZ, 0, 0 ;  /* 0x00000000ff047431 */ /* 0x000fe200000001ff */
[----:B0-----:R-:W-:-:S04]  /*0be0*/  UIADD3 UR7, UPT, UPT, UR6, UR10, URZ ;  /* 0x0000000a06077290 */ /* 0x001fc8000fffe0ff */
[----:B------:R-:W-:-:S09]  /*0bf0*/  UIMAD UR7, UR7, 0xc, UR9 ;  /* 0x0000000c070778a4 */ /* 0x000fd2000f8e0209 */
[----:B------:R-:W0:Y:S02]  /*0c00*/  LDS R12, [UR7] ;  /* 0x00000007ff0c7984 */ /* 0x000e240008000800 */
[----:B------:R-:W1:Y:S02]  /*0c10*/  LDCU UR7, c[0x0][0x3a0] ;  /* 0x00007400ff0777ac */ /* 0x000e640008000800 */
[----:B-1----:R-:W-:-:S09]  /*0c20*/  UISETP.GE.U32.AND UP1, UPT, UR7, 0x10, UPT ;  /* 0x000000100700788c */ /* 0x002fd2000bf26070 */
[----:B------:R-:W-:Y:S05]  /*0c30*/  BRA.U !UP1, `(.L_x_7) ;  /* 0x0000000109a07547 */ /* 0x000fea000b800000 */
[----:B------:R-:W-:Y:S01]  /*0c40*/  IADD3 R13, PT, PT, R0, UR6, RZ ;  /* 0x00000006000d7c10 */ /* 0x000fe2000fffe0ff */
[----:B------:R-:W-:-:S04]  /*0c50*/  IMAD.MOV.U32 R4, RZ, RZ, R9 ;  /* 0x000000ffff047224 */ /* 0x000fc800078e0009 */
[----:B------:R-:W-:-:S07]  /*0c60*/  IMAD R6, R13, 0x28, R10 ;  /* 0x000000280d067824 */ /* 0x000fce00078e020a */
.L_x_8:
[----:B------:R-:W0:Y:S01]  /*0c70*/  LDS R21, [R6+-0xc80] ;  /* 0xfff3800006157984 */ /* 0x000e220000000800 */
[----:B------:R-:W-:-:S03]  /*0c80*/  IADD3 R4, PT, PT, R4, 0x10, RZ ;  /* 0x0000001004047810 */ /* 0x000fc60007ffe0ff */
[----:B------:R-:W1:Y:S01]  /*0c90*/  LDS R22, [R6+-0xaf0] ;  /* 0xfff5100006167984 */ /* 0x000e620000000800 */
[----:B------:R-:W-:-:S03]  /*0ca0*/  ISETP.NE.AND P1, PT, R4, RZ, PT ;  /* 0x000000ff0400720c */ /* 0x000fc60003f25270 */
[----:B------:R-:W2:Y:S04]  /*0cb0*/  LDS R29, [R6+-0x960] ;  /* 0xfff6a000061d7984 */ /* 0x000ea80000000800 */
[----:B------:R-:W3:Y:S04]  /*0cc0*/  LDS R27, [R6+-0x7d0] ;  /* 0xfff83000061b7984 */ /* 0x000ee80000000800 */
[----:B------:R-:W4:Y:S04]  /*0cd0*/  LDS R25, [R6+-0x640] ;  /* 0xfff9c00006197984 */ /* 0x000f280000000800 */
[----:B------:R-:W5:Y:S04]  /*0ce0*/  LDS R23, [R6+-0x4b0] ;  /* 0xfffb500006177984 */ /* 0x000f680000000800 */
[----:B------:R-:W5:Y:S04]  /*0cf0*/  LDS R17, [R6+-0x320] ;  /* 0xfffce00006117984 */ /* 0x000f680000000800 */
[----:B------:R-:W5:Y:S04]  /*0d00*/  LDS R13, [R6+-0x190] ;  /* 0xfffe7000060d7984 */ /* 0x000f680000000800 */
[----:B------:R-:W5:Y:S01]  /*0d10*/  LDS R15, [R6] ;  /* 0x00000000060f7984 */ /* 0x000f620000000800 */
[----:B0-----:R-:W-:-:S03]  /*0d20*/  FFMA R19, R12, R21, R19 ;  /* 0x000000150c137223 */ /* 0x001fc60000000013 */
[----:B------:R-:W0:Y:S01]  /*0d30*/  LDS R21, [R6+0x190] ;  /* 0x0001900006157984 */ /* 0x000e220000000800 */
[----:B-1----:R-:W-:-:S03]  /*0d40*/  FFMA R22, R12, R22, R19 ;  /* 0x000000160c167223 */ /* 0x002fc60000000013 */
[----:B------:R-:W1:Y:S01]  /*0d50*/  LDS R19, [R6+0x320] ;  /* 0x0003200006137984 */ /* 0x000e620000000800 */
[----:B--2---:R-:W-:-:S03]  /*0d60*/  FFMA R22, R12, R29, R22 ;  /* 0x0000001d0c167223 */ /* 0x004fc60000000016 */
[----:B------:R-:W2:Y:S01]  /*0d70*/  LDS R29, [R6+0x4b0] ;  /* 0x0004b000061d7984 */ /* 0x000ea20000000800 */
[----:B---3--:R-:W-:-:S03]  /*0d80*/  FFMA R22, R12, R27, R22 ;  /* 0x0000001b0c167223 */ /* 0x008fc60000000016 */
[----:B------:R-:W3:Y:S01]  /*0d90*/  LDS R27, [R6+0x640] ;  /* 0x00064000061b7984 */ /* 0x000ee20000000800 */
[----:B----4-:R-:W-:-:S03]  /*0da0*/  FFMA R22, R12, R25, R22 ;  /* 0x000000190c167223 */ /* 0x010fc60000000016 */
[----:B------:R-:W4:Y:S01]  /*0db0*/  LDS R25, [R6+0x7d0] ;  /* 0x0007d00006197984 */ /* 0x000f220000000800 */
[----:B-----5:R-:W-:-:S03]  /*0dc0*/  FFMA R22, R12, R23, R22 ;  /* 0x000000170c167223 */ /* 0x020fc60000000016 */
[----:B------:R-:W5:Y:S01]  /*0dd0*/  LDS R23, [R6+0x960] ;  /* 0x0009600006177984 */ /* 0x000f620000000800 */
[----:B------:R-:W-:-:S03]  /*0de0*/  FFMA R22, R12, R17, R22 ;  /* 0x000000110c167223 */ /* 0x000fc60000000016 */
[----:B------:R0:W5:Y:S01]  /*0df0*/  LDS R17, [R6+0xaf0] ;  /* 0x000af00006117984 */ /* 0x0001620000000800 */
[----:B------:R-:W-:-:S04]  /*0e00*/  FFMA R22, R12, R13, R22 ;  /* 0x0000000d0c167223 */ /* 0x000fc80000000016 */
[----:B------:R-:W-:Y:S01]  /*0e10*/  FFMA R22, R12, R15, R22 ;  /* 0x0000000f0c167223 */ /* 0x000fe20000000016 */
[----:B0-----:R-:W-:-:S03]  /*0e20*/  IADD3 R6, PT, PT, R6, 0x1900, RZ ;  /* 0x0000190006067810 */ /* 0x001fc60007ffe0ff */
[----:B------:R-:W-:-:S04]  /*0e30*/  FFMA R22, R12, R21, R22 ;  /* 0x000000150c167223 */ /* 0x000fc80000000016 */
[----:B-1----:R-:W-:-:S04]  /*0e40*/  FFMA R22, R12, R19, R22 ;  /* 0x000000130c167223 */ /* 0x002fc80000000016 */
[----:B--2---:R-:W-:-:S04]  /*0e50*/  FFMA R22, R12, R29, R22 ;  /* 0x0000001d0c167223 */ /* 0x004fc80000000016 */
[----:B---3--:R-:W-:-:S04]  /*0e60*/  FFMA R22, R12, R27, R22 ;  /* 0x0000001b0c167223 */ /* 0x008fc80000000016 */
[----:B----4-:R-:W-:-:S04]  /*0e70*/  FFMA R22, R12, R25, R22 ;  /* 0x000000190c167223 */ /* 0x010fc80000000016 */
[----:B-----5:R-:W-:-:S04]  /*0e80*/  FFMA R22, R12, R23, R22 ;  /* 0x000000170c167223 */ /* 0x020fc80000000016 */
[----:B------:R-:W-:Y:S01]  /*0e90*/  FFMA R19, R12, R17, R22 ;  /* 0x000000110c137223 */ /* 0x000fe20000000016 */
[----:B------:R-:W-:Y:S06]  /*0ea0*/  @P1 BRA `(.L_x_8) ;  /* 0xfffffffc00701947 */ /* 0x000fec000383ffff */
[----:B------:R-:W-:-:S07]  /*0eb0*/  MOV R4, R7 ;  /* 0x0000000700047202 */ /* 0x000fce0000000f00 */
.L_x_7:
[----:B------:R-:W-:-:S13]  /*0ec0*/  ISETP.NE.AND P1, PT, R14, RZ, PT ;  /* 0x000000ff0e00720c */ /* 0x000fda0003f25270 */
[----:B------:R-:W-:Y:S05]  /*0ed0*/  @!P1 BRA `(.L_x_9) ;  /* 0x0000000000c09947 */ /* 0x000fea0003800000 */
[----:B------:R-:W-:Y:S01]  /*0ee0*/  VIADD R6, R20, UR6 ;  /* 0x0000000614067c36 */ /* 0x000fe20008000000 */
[----:B------:R-:W-:-:S03]  /*0ef0*/  ISETP.NE.AND P1, PT, R16, RZ, PT ;  /* 0x000000ff1000720c */ /* 0x000fc60003f25270 */
[----:B------:R-:W-:Y:S01]  /*0f00*/  IMAD R13, R6, 0x28, R11 ;  /* 0x00000028060d7824 */ /* 0x000fe200078e020b */
[----:B------:R-:W-:Y:S09]  /*0f10*/  @!P0 BRA `(.L_x_10) ;  /* 0x0000000000488947 */ /* 0x000ff20003800000 */
[C---:B------:R-:W-:Y:S01]  /*0f20*/  IMAD R6, R4.reuse, 0x190, R13 ;  /* 0x0000019004067824 */ /* 0x040fe200078e020d */
[----:B------:R-:W-:-:S04]  /*0f30*/  IADD3 R4, PT, PT, R4, 0x8, RZ ;  /* 0x0000000804047810 */ /* 0x000fc80007ffe0ff */
[----:B------:R-:W0:Y:S04]  /*0f40*/  LDS R22, [R6] ;  /* 0x0000000006167984 */ /* 0x000e280000000800 */
[----:B------:R-:W1:Y:S04]  /*0f50*/  LDS R24, [R6+0x190] ;  /* 0x0001900006187984 */ /* 0x000e680000000800 */
[----:B------:R-:W2:Y:S04]  /*0f60*/  LDS R26, [R6+0x320] ;  /* 0x00032000061a7984 */ /* 0x000ea80000000800 */
[----:B------:R-:W3:Y:S04]  /*0f70*/  LDS R28, [R6+0x4b0] ;  /* 0x0004b000061c7984 */ /* 0x000ee80000000800 */
[----:B------:R-:W4:Y:S04]  /*0f80*/  LDS R21, [R6+0x640] ;  /* 0x0006400006157984 */ /* 0x000f280000000800 */
[----:B------:R-:W5:Y:S04]  /*0f90*/  LDS R17, [R6+0x7d0] ;  /* 0x0007d00006117984 */ /* 0x000f680000000800 */
[----:B------:R-:W5:Y:S04]  /*0fa0*/  LDS R15, [R6+0x960] ;  /* 0x00096000060f7984 */ /* 0x000f680000000800 */
[----:B------:R-:W5:Y:S01]  /*0fb0*/  LDS R23, [R6+0xaf0] ;  /* 0x000af00006177984 */ /* 0x000f620000000800 */
[----:B0-----:R-:W-:-:S04]  /*0fc0*/  FFMA R19, R12, R22, R19 ;  /* 0x000000160c137223 */ /* 0x001fc80000000013 */
[----:B-1----:R-:W-:-:S04]  /*0fd0*/  FFMA R19, R12, R24, R19 ;  /* 0x000000180c137223 */ /* 0x002fc80000000013 */
[----:B--2---:R-:W-:-:S04]  /*0fe0*/  FFMA R19, R12, R26, R19 ;  /* 0x0000001a0c137223 */ /* 0x004fc80000000013 */
[----:B---3--:R-:W-:-:S04]  /*0ff0*/  FFMA R28, R12, R28, R19 ;  /* 0x0000001c0c1c7223 */ /* 0x008fc80000000013 */
[----:B----4-:R-:W-:-:S04]  /*1000*/  FFMA R28, R12, R21, R28 ;  /* 0x000000150c1c7223 */ /* 0x010fc8000000001c */
[----:B-----5:R-:W-:-:S04]  /*1010*/  FFMA R28, R12, R17, R28 ;  /* 0x000000110c1c7223 */ /* 0x020fc8000000001c */
[----:B------:R-:W-:-:S04]  /*1020*/  FFMA R28, R12, R15, R28 ;  /* 0x0000000f0c1c7223 */ /* 0x000fc8000000001c */
[----:B------:R-:W-:-:S07]  /*1030*/  FFMA R19, R12, R23, R28 ;  /* 0x000000170c137223 */ /* 0x000fce000000001c */
.L_x_10:
[----:B------:R-:W-:Y:S05]  /*1040*/  @!P1 BRA `(.L_x_9) ;  /* 0x0000000000649947 */ /* 0x000fea0003800000 */
[----:B------:R-:W-:Y:S02]  /*1050*/  IADD3 R6, PT, PT, R16, -0x1, RZ ;  /* 0xffffffff10067810 */ /* 0x000fe40007ffe0ff */
[----:B------:R-:W-:Y:S02]  /*1060*/  ISETP.NE.AND P2, PT, R8, RZ, PT ;  /* 0x000000ff0800720c */ /* 0x000fe40003f45270 */
[----:B------:R-:W-:-:S13]  /*1070*/  ISETP.GE.U32.AND P1, PT, R6, 0x3, PT ;  /* 0x000000030600780c */ /* 0x000fda0003f26070 */
[----:B------:R-:W-:Y:S05]  /*1080*/  @!P1 BRA `(.L_x_11) ;  /* 0x0000000000289947 */ /* 0x000fea0003800000 */
[C---:B------:R-:W-:Y:S01]  /*1090*/  IMAD R6, R4.reuse, 0x190, R13 ;  /* 0x0000019004067824 */ /* 0x040fe200078e020d */
[----:B------:R-:W-:-:S04]  /*10a0*/  IADD3 R4, PT, PT, R4, 0x4, RZ ;  /* 0x0000000404047810 */ /* 0x000fc80007ffe0ff */
[----:B------:R-:W0:Y:S04]  /*10b0*/  LDS R15, [R6] ;  /* 0x00000000060f7984 */ /* 0x000e280000000800 */
[----:B------:R-:W1:Y:S04]  /*10c0*/  LDS R22, [R6+0x190] ;  /* 0x0001900006167984 */ /* 0x000e680000000800 */
[----:B------:R-:W2:Y:S04]  /*10d0*/  LDS R24, [R6+0x320] ;  /* 0x0003200006187984 */ /* 0x000ea80000000800 */
[----:B------:R-:W3:Y:S01]  /*10e0*/  LDS R26, [R6+0x4b0] ;  /* 0x0004b000061a7984 */ /* 0x000ee20000000800 */
[----:B0-----:R-:W-:-:S04]  /*10f0*/  FFMA R15, R12, R15, R19 ;  /* 0x0000000f0c0f7223 */ /* 0x001fc80000000013 */
[----:B-1----:R-:W-:-:S04]  /*1100*/  FFMA R15, R12, R22, R15 ;  /* 0x000000160c0f7223 */ /* 0x002fc8000000000f */
[----:B--2---:R-:W-:-:S04]  /*1110*/  FFMA R15, R12, R24, R15 ;  /* 0x000000180c0f7223 */ /* 0x004fc8000000000f */
[----:B---3--:R-:W-:-:S07]  /*1120*/  FFMA R19, R12, R26, R15 ;  /* 0x0000001a0c137223 */ /* 0x008fce000000000f */
.L_x_11:
[----:B------:R-:W-:Y:S05]  /*1130*/  @!P2 BRA `(.L_x_9) ;  /* 0x000000000028a947 */ /* 0x000fea0003800000 */
[----:B------:R-:W-:Y:S01]  /*1140*/  IMAD R13, R4, 0x190, R13 ;  /* 0x00000190040d7824 */ /* 0x000fe200078e020d */
[----:B------:R-:W-:-:S04]  /*1150*/  ISETP.NE.AND P1, PT, R8, 0x1, PT ;  /* 0x000000010800780c */ /* 0x000fc80003f25270 */
[----:B------:R-:W0:Y:S02]  /*1160*/  LDS R4, [R13] ;  /* 0x000000000d047984 */ /* 0x000e240000000800 */
[----:B0-----:R-:W-:-:S07]  /*1170*/  FFMA R19, R12, R4, R19 ;  /* 0x000000040c137223 */ /* 0x001fce0000000013 */
[----:B------:R-:W-:Y:S05]  /*1180*/  @!P1 BRA `(.L_x_9) ;  /* 0x0000000000149947 */ /* 0x000fea0003800000 */
[----:B------:R-:W-:Y:S01]  /*1190*/  ISETP.NE.AND P1, PT, R8, 0x2, PT ;  /* 0x000000020800780c */ /* 0x000fe20003f25270 */
[----:B------:R-:W0:-:S12]  /*11a0*/  LDS R4, [R13+0x190] ;  /* 0x000190000d047984 */ /* 0x000e180000000800 */
[----:B------:R-:W1:Y:S01]  /*11b0*/  @P1 LDS R6, [R13+0x320] ;  /* 0x000320000d061984 */ /* 0x000e620000000800 */
[----:B0-----:R-:W-:-:S04]  /*11c0*/  FFMA R19, R12, R4, R19 ;  /* 0x000000040c137223 */ /* 0x001fc80000000013 */
[----:B-1----:R-:W-:-:S07]  /*11d0*/  @P1 FFMA R19, R12, R6, R19 ;  /* 0x000000060c131223 */ /* 0x002fce0000000013 */
.L_x_9:
[----:B------:R-:W-:Y:S02]  /*11e0*/  UISETP.NE.AND UP1, UPT, UR6, UR10, UPT ;  /* 0x0000000a0600728c */ /* 0x000fe4000bf25270 */
[----:B------:R-:W-:-:S07]  /*11f0*/  UIADD3 UR7, UPT, UPT, UR6, 0x1, URZ ;  /* 0x0000000106077890 */ /* 0x000fce000fffe0ff */
[----:B------:R-:W-:Y:S01]  /*1200*/  UMOV UR6, UR7 ;  /* 0x0000000700067c82 */ /* 0x000fe20008000000 */
[----:B------:R-:W-:Y:S05]  /*1210*/  BRA.U UP1, `(.L_x_12) ;  /* 0xfffffff901687547 */ /* 0x000fea000b83ffff */
[----:B------:R-:W-:Y:S05]  /*1220*/  BRA.U UP0, `(.L_x_13) ;  /* 0xfffffff900247547 */ /* 0x000fea000b83ffff */
.L_x_6:
[----:B------:R-:W1:Y:S02]  /*1230*/  LDCU.64 UR4, c[0x0][0x398] ;  /* 0x00007300ff0477ac */ /* 0x000e640008000a00 */
[----:B-1----:R-:W-:-:S04]  /*1240*/  ISETP.GE.AND P0, PT, R5, UR5, PT ;  /* 0x0000000505007c0c */ /* 0x002fc8000bf06270 */
[----:B------:R-:W-:-:S13]  /*1250*/  ISETP.GE.OR P0, PT, R2, UR4, P0 ;  /* 0x0000000402007c0c */ /* 0x000fda0008706670 */
[----:B------:R-:W-:Y:S05]  /*1260*/  @P0 EXIT ;  /* 0x000000000000094d */ /* 0x000fea0003800000 */
[----:B0-2---:R-:W0:Y:S01]  /*1270*/  LDC.64 R6, c[0x0][0x388] ;  /* 0x0000e200ff067b82 */ /* 0x005e220000000a00 */
[----:B------:R-:W-:-:S04]  /*1280*/  IMAD R3, R2, UR5, R5 ;  /* 0x0000000502037c24 */ /* 0x000fc8000f8e0205 */
[----:B0-----:R-:W-:-:S05]  /*1290*/  IMAD.WIDE R2, R3, 0x4, R6 ;  /* 0x0000000403027825 */ /* 0x001fca00078e0206 */
[----:B------:R-:W-:Y:S01]  /*12a0*/  STG.E desc[UR12][R2.64], R19 ;  /* 0x0000001302007986 */ /* 0x000fe2000c10190c */
[----:B------:R-:W-:Y:S05]  /*12b0*/  EXIT ;  /* 0x000000000000794d */ /* 0x000fea0003800000 */
.L_x_14:
[----:B------:R-:W-:-:S00]  /*12c0*/  BRA `(.L_x_14) ;  /* 0xfffffffc00fc7947 */ /* 0x000fc0000383ffff */
[----:B------:R-:W-:-:S00]  /*12d0*/  NOP ;  /* 0x0000000000007918 */ /* 0x000fc00000000000 */
        /* <DEDUP_REMOVED lines=10> */
.L_x_15:


//--------------------- .nv.shared._Z17convolutionSharedPfS_S_iiiii --------------------------
	.section	.nv.shared._Z17convolutionSharedPfS_S_iiiii,"aw",@nobits
	.sectionflags	@""
	.align	4
.nv.shared._Z17convolutionSharedPfS_S_iiiii:
	.zero		2260


//--------------------- .nv.shared.reserved.0     --------------------------
	.section	.nv.shared.reserved.0,"aw",@nobits
	.weak		__nv_reservedSMEM_offset_0_alias
	.size		__nv_reservedSMEM_offset_0_alias, 0, 64
	.other		__nv_reservedSMEM_offset_0_alias,@"STO_CUDA_RESERVED_SHARED STV_DEFAULT"
__nv_reservedSMEM_offset_0_alias:
	.zero		0
	.zero		64


//--------------------- .nv.constant0._Z17convolutionSharedPfS_S_iiiii --------------------------
	.section	.nv.constant0._Z17convolutionSharedPfS_S_iiiii,"a",@progbits
	.sectionflags	@""
	.align	4
.nv.constant0._Z17convolutionSharedPfS_S_iiiii:
	.zero		940


//--------------------- SYMBOLS --------------------------

	.type		.nv.reservedSmem.offset0,@object
	.size		.nv.reservedSmem.offset0,0x4
	.type		.nv.reservedSmem.cap,@object
	.size		.nv.reservedSmem.cap,0x4
